	.headerflags	@"EF_CUDA_TEXMODE_UNIFIED EF_CUDA_64BIT_ADDRESS EF_CUDA_ACCELERATORS EF_CUDA_SM90 EF_CUDA_VIRTUAL_SM(EF_CUDA_SM90)"
	.elftype	@"ET_EXEC"


//--------------------- .nv.info                  --------------------------
	.section	.nv.info,"",@"SHT_CUDA_INFO"
	.align	4


	//----- nvinfo : EIATTR_REGCOUNT
	.align		4
        /*0000*/ 	.byte	0x04, 0x2f
        /*0002*/ 	.short	(.L_1 - .L_0)
	.align		4
.L_0:
        /*0004*/ 	.word	index@(triton_poi_fused_cat_18)
        /*0008*/ 	.word	0x0000001e


	//----- nvinfo : EIATTR_MIN_STACK_SIZE
	.align		4
.L_1:
        /*000c*/ 	.byte	0x04, 0x12
        /*000e*/ 	.short	(.L_3 - .L_2)
	.align		4
.L_2:
        /*0010*/ 	.word	index@(triton_poi_fused_cat_18)
        /*0014*/ 	.word	0x00000000


	//----- nvinfo : EIATTR_FRAME_SIZE
	.align		4
.L_3:
        /*0018*/ 	.byte	0x04, 0x11
        /*001a*/ 	.short	(.L_5 - .L_4)
	.align		4
.L_4:
        /*001c*/ 	.word	index@(triton_poi_fused_cat_18)
        /*0020*/ 	.word	0x00000000


	//----- nvinfo : EIATTR_MIN_STACK_SIZE
	.align		4
.L_5:
        /*0024*/ 	.byte	0x04, 0x12
        /*0026*/ 	.short	(.L_7 - .L_6)
	.align		4
.L_6:
        /*0028*/ 	.word	index@(triton_poi_fused_cat_18)
        /*002c*/ 	.word	0x00000000
.L_7:


//--------------------- .nv.info.triton_poi_fused_cat_18 --------------------------
	.section	.nv.info.triton_poi_fused_cat_18,"",@"SHT_CUDA_INFO"
	.sectionflags	@""
	.align	4


	//----- nvinfo : EIATTR_CUDA_API_VERSION
	.align		4
        /*0000*/ 	.byte	0x04, 0x37
        /*0002*/ 	.short	(.L_9 - .L_8)
.L_8:
        /*0004*/ 	.word	0x0000007c


	//----- nvinfo : EIATTR_KPARAM_INFO
	.align		4
.L_9:
        /*0008*/ 	.byte	0x04, 0x17
        /*000a*/ 	.short	(.L_11 - .L_10)
.L_10:
        /*000c*/ 	.word	0x00000000
        /*0010*/ 	.short	0x0009
        /*0012*/ 	.short	0x0048
        /*0014*/ 	.byte	0x00, 0xf0, 0x11, 0x00


	//----- nvinfo : EIATTR_KPARAM_INFO
	.align		4
.L_11:
        /*0018*/ 	.byte	0x04, 0x17
        /*001a*/ 	.short	(.L_13 - .L_12)
.L_12:
        /*001c*/ 	.word	0x00000000
        /*0020*/ 	.short	0x0008
        /*0022*/ 	.short	0x0040
        /*0024*/ 	.byte	0x00, 0xf4, 0x21, 0x00


	//----- nvinfo : EIATTR_KPARAM_INFO
	.align		4
.L_13:
        /*0028*/ 	.byte	0x04, 0x17
        /*002a*/ 	.short	(.L_15 - .L_14)
.L_14:
        /*002c*/ 	.word	0x00000000
        /*0030*/ 	.short	0x0007
        /*0032*/ 	.short	0x0038
        /*0034*/ 	.byte	0x00, 0xf4, 0x21, 0x00


	//----- nvinfo : EIATTR_KPARAM_INFO
	.align		4
.L_15:
        /*0038*/ 	.byte	0x04, 0x17
        /*003a*/ 	.short	(.L_17 - .L_16)
.L_16:
        /*003c*/ 	.word	0x00000000
        /*0040*/ 	.short	0x0006
        /*0042*/ 	.short	0x0030
        /*0044*/ 	.byte	0x00, 0xf4, 0x21, 0x00


	//----- nvinfo : EIATTR_KPARAM_INFO
	.align		4
.L_17:
        /*0048*/ 	.byte	0x04, 0x17
        /*004a*/ 	.short	(.L_19 - .L_18)
.L_18:
        /*004c*/ 	.word	0x00000000
        /*0050*/ 	.short	0x0005
        /*0052*/ 	.short	0x0028
        /*0054*/ 	.byte	0x00, 0xf4, 0x21, 0x00


	//----- nvinfo : EIATTR_KPARAM_INFO
	.align		4
.L_19:
        /*0058*/ 	.byte	0x04, 0x17
        /*005a*/ 	.short	(.L_21 - .L_20)
.L_20:
        /*005c*/ 	.word	0x00000000
        /*0060*/ 	.short	0x0004
        /*0062*/ 	.short	0x0020
        /*0064*/ 	.byte	0x00, 0xf4, 0x21, 0x00


	//----- nvinfo : EIATTR_KPARAM_INFO
	.align		4
.L_21:
        /*0068*/ 	.byte	0x04, 0x17
        /*006a*/ 	.short	(.L_23 - .L_22)
.L_22:
        /*006c*/ 	.word	0x00000000
        /*0070*/ 	.short	0x0003
        /*0072*/ 	.short	0x0018
        /*0074*/ 	.byte	0x00, 0xf4, 0x21, 0x00


	//----- nvinfo : EIATTR_KPARAM_INFO
	.align		4
.L_23:
        /*0078*/ 	.byte	0x04, 0x17
        /*007a*/ 	.short	(.L_25 - .L_24)
.L_24:
        /*007c*/ 	.word	0x00000000
        /*0080*/ 	.short	0x0002
        /*0082*/ 	.short	0x0010
        /*0084*/ 	.byte	0x00, 0xf4, 0x21, 0x00


	//----- nvinfo : EIATTR_KPARAM_INFO
	.align		4
.L_25:
        /*0088*/ 	.byte	0x04, 0x17
        /*008a*/ 	.short	(.L_27 - .L_26)
.L_26:
        /*008c*/ 	.word	0x00000000
        /*0090*/ 	.short	0x0001
        /*0092*/ 	.short	0x0008
        /*0094*/ 	.byte	0x00, 0xf4, 0x21, 0x00


	//----- nvinfo : EIATTR_KPARAM_INFO
	.align		4
.L_27:
        /*0098*/ 	.byte	0x04, 0x17
        /*009a*/ 	.short	(.L_29 - .L_28)
.L_28:
        /*009c*/ 	.word	0x00000000
        /*00a0*/ 	.short	0x0000
        /*00a2*/ 	.short	0x0000
        /*00a4*/ 	.byte	0x00, 0xf4, 0x21, 0x00


	//----- nvinfo : EIATTR_SPARSE_MMA_MASK
	.align		4
.L_29:
        /*00a8*/ 	.byte	0x03, 0x50
        /*00aa*/ 	.short	0x0000


	//----- nvinfo : EIATTR_MAXREG_COUNT
	.align		4
        /*00ac*/ 	.byte	0x03, 0x1b
        /*00ae*/ 	.short	0x00ff


	//----- nvinfo : EIATTR_EXIT_INSTR_OFFSETS
	.align		4
        /*00b0*/ 	.byte	0x04, 0x1c
        /*00b2*/ 	.short	(.L_31 - .L_30)


	//   ....[0]....
.L_30:
        /*00b4*/ 	.word	0x00000960


	//   ....[1]....
        /*00b8*/ 	.word	0x00000980


	//----- nvinfo : EIATTR_REQNTID
	.align		4
.L_31:
        /*00bc*/ 	.byte	0x04, 0x10
        /*00be*/ 	.short	(.L_33 - .L_32)
.L_32:
        /*00c0*/ 	.word	0x00000080
        /*00c4*/ 	.word	0x00000001
        /*00c8*/ 	.word	0x00000001


	//----- nvinfo : EIATTR_CBANK_PARAM_SIZE
	.align		4
.L_33:
        /*00cc*/ 	.byte	0x03, 0x19
        /*00ce*/ 	.short	0x004c


	//----- nvinfo : EIATTR_PARAM_CBANK
	.align		4
        /*00d0*/ 	.byte	0x04, 0x0a
        /*00d2*/ 	.short	(.L_35 - .L_34)
	.align		4
.L_34:
        /*00d4*/ 	.word	index@(.nv.constant0.triton_poi_fused_cat_18)
        /*00d8*/ 	.short	0x0210
        /*00da*/ 	.short	0x004c


	//----- nvinfo : EIATTR_SW_WAR
	.align		4
.L_35:
        /*00dc*/ 	.byte	0x04, 0x36
        /*00de*/ 	.short	(.L_37 - .L_36)
.L_36:
        /*00e0*/ 	.word	0x00000008
.L_37:


//--------------------- .nv.callgraph             --------------------------
	.section	.nv.callgraph,"",@"SHT_CUDA_CALLGRAPH"
	.align	4
	.sectionentsize	8
	.align		4
        /*0000*/ 	.word	0x00000000
	.align		4
        /*0004*/ 	.word	0xffffffff
	.align		4
        /*0008*/ 	.word	0x00000000
	.align		4
        /*000c*/ 	.word	0xfffffffe
	.align		4
        /*0010*/ 	.word	0x00000000
	.align		4
        /*0014*/ 	.word	0xfffffffd
	.align		4
        /*0018*/ 	.word	0x00000000
	.align		4
        /*001c*/ 	.word	0xfffffffc


//--------------------- .text.triton_poi_fused_cat_18 --------------------------
	.section	.text.triton_poi_fused_cat_18,"ax",@progbits
	.align	128
        .global         triton_poi_fused_cat_18
        .type           triton_poi_fused_cat_18,@function
        .size           triton_poi_fused_cat_18,(.L_x_1 - triton_poi_fused_cat_18)
        .other          triton_poi_fused_cat_18,@"STO_CUDA_ENTRY STV_DEFAULT"
triton_poi_fused_cat_18:
.text.triton_poi_fused_cat_18:
[----:B------:R-:W0:Y:S01]  /*0000*/  LDC R1, c[0x0][0x28] ;  /* 0x00000a00ff017b82 */ /* 0x000e220000000800 */
[----:B------:R-:W1:Y:S07]  /*0010*/  S2R R0, SR_TID.X ;  /* 0x0000000000007919 */ /* 0x000e6e0000002100 */
[----:B------:R-:W2:Y:S01]  /*0020*/  LDC.64 R8, c[0x0][0x218] ;  /* 0x00008600ff087b82 */ /* 0x000ea20000000a00 */
[----:B------:R-:W-:Y:S01]  /*0030*/  CS2R R6, SRZ ;  /* 0x0000000000067805 */ /* 0x000fe2000001ff00 */
[----:B------:R-:W-:Y:S01]  /*0040*/  ULDC.64 UR4, c[0x0][0x208] ;  /* 0x0000820000047ab9 */ /* 0x000fe20000000a00 */
[----:B------:R-:W3:Y:S05]  /*0050*/  S2R R3, SR_CTAID.X ;  /* 0x0000000000037919 */ /* 0x000eea0000002500 */
[----:B------:R-:W4:Y:S08]  /*0060*/  LDC.64 R12, c[0x0][0x220] ;  /* 0x00008800ff0c7b82 */ /* 0x000f300000000a00 */
[----:B------:R-:W5:Y:S01]  /*0070*/  LDC.64 R18, c[0x0][0x230] ;  /* 0x00008c00ff127b82 */ /* 0x000f620000000a00 */
[----:B------:R-:W-:Y:S01]  /*0080*/  CS2R R14, SRZ ;  /* 0x00000000000e7805 */ /* 0x000fe2000001ff00 */
[----:B------:R-:W-:Y:S01]  /*0090*/  ULDC.64 UR6, c[0x0][0x228] ;  /* 0x00008a0000067ab9 */ /* 0x000fe20000000a00 */
[----:B-1----:R-:W-:-:S05]  /*00a0*/  IMAD.SHL.U32 R0, R0, 0x2, RZ ;  /* 0x0000000200007824 */ /* 0x002fca00078e00ff */
[----:B------:R-:W-:-:S05]  /*00b0*/  LOP3.LUT R0, R0, 0xfe, RZ, 0xc0, !PT ;  /* 0x000000fe00007812 */ /* 0x000fca00078ec0ff */
[----:B---3--:R-:W-:-:S05]  /*00c0*/  IMAD R0, R3, 0x100, R0 ;  /* 0x0000010003007824 */ /* 0x008fca00078e0200 */
[----:B------:R-:W-:-:S04]  /*00d0*/  SHF.R.S32.HI R17, RZ, 0x1f, R0 ;  /* 0x0000001fff117819 */ /* 0x000fc80000011400 */
[CC--:B------:R-:W-:Y:S02]  /*00e0*/  LEA.HI R3, R17.reuse, R0.reuse, RZ, 0x4 ;  /* 0x0000000011037211 */ /* 0x0c0fe400078f20ff */
[----:B------:R-:W-:Y:S02]  /*00f0*/  LEA.HI R10, R17, R0, RZ, 0x2 ;  /* 0x00000000110a7211 */ /* 0x000fe400078f10ff */
[----:B------:R-:W-:-:S04]  /*0100*/  SHF.R.S32.HI R2, RZ, 0x4, R3 ;  /* 0x00000004ff027819 */ /* 0x000fc80000011403 */
[----:B------:R-:W-:-:S04]  /*0110*/  LEA.HI R4, R2, R2, RZ, 0x5 ;  /* 0x0000000202047211 */ /* 0x000fc800078f28ff */
[----:B------:R-:W-:Y:S02]  /*0120*/  LOP3.LUT R5, R4, 0xffffffe0, RZ, 0xc0, !PT ;  /* 0xffffffe004057812 */ /* 0x000fe400078ec0ff */
[----:B------:R-:W-:-:S03]  /*0130*/  SHF.R.S32.HI R4, RZ, 0x2, R10 ;  /* 0x00000002ff047819 */ /* 0x000fc6000001140a */
[----:B------:R-:W-:Y:S01]  /*0140*/  IMAD.IADD R2, R2, 0x1, -R5 ;  /* 0x0000000102027824 */ /* 0x000fe200078e0a05 */
[----:B------:R-:W-:-:S04]  /*0150*/  LEA.HI R5, R4, R4, RZ, 0x2 ;  /* 0x0000000404057211 */ /* 0x000fc800078f10ff */
[----:B------:R-:W-:Y:S02]  /*0160*/  ISETP.GE.AND P0, PT, R2, 0x10, PT ;  /* 0x000000100200780c */ /* 0x000fe40003f06270 */
[----:B------:R-:W-:Y:S02]  /*0170*/  LOP3.LUT R5, R5, 0xfffffffc, RZ, 0xc0, !PT ;  /* 0xfffffffc05057812 */ /* 0x000fe400078ec0ff */
[----:B------:R-:W-:-:S03]  /*0180*/  ISETP.LT.AND P1, PT, R0, 0x800, !P0 ;  /* 0x000008000000780c */ /* 0x000fc60004721270 */
[----:B------:R-:W-:Y:S01]  /*0190*/  IMAD.IADD R4, R4, 0x1, -R5 ;  /* 0x0000000104047824 */ /* 0x000fe200078e0a05 */
[----:B------:R-:W-:-:S03]  /*01a0*/  LOP3.LUT R5, R10, 0xfffffffc, RZ, 0xc0, !PT ;  /* 0xfffffffc0a057812 */ /* 0x000fc600078ec0ff */
[----:B--2---:R-:W-:-:S06]  /*01b0*/  IMAD.WIDE R20, R4, 0x8, R8 ;  /* 0x0000000804147825 */ /* 0x004fcc00078e0208 */
[----:B------:R-:W2:Y:S01]  /*01c0*/  @P1 LDG.E.EL.64 R6, desc[UR4][R20.64] ;  /* 0x0000000414061981 */ /* 0x000ea2000c2e1b00 */
[----:B------:R-:W-:Y:S01]  /*01d0*/  IMAD.IADD R5, R0, 0x1, -R5 ;  /* 0x0000000100057824 */ /* 0x000fe200078e0a05 */
[----:B------:R-:W-:Y:S02]  /*01e0*/  CS2R R8, SRZ ;  /* 0x0000000000087805 */ /* 0x000fe4000001ff00 */
[----:B------:R-:W-:Y:S01]  /*01f0*/  CS2R R10, SRZ ;  /* 0x00000000000a7805 */ /* 0x000fe2000001ff00 */
[----:B----4-:R-:W-:Y:S01]  /*0200*/  IMAD.WIDE R22, R5, 0x8, R12 ;  /* 0x0000000805167825 */ /* 0x010fe200078e020c */
[----:B------:R-:W-:-:S04]  /*0210*/  CS2R R12, SRZ ;  /* 0x00000000000c7805 */ /* 0x000fc8000001ff00 */
[----:B------:R1:W3:Y:S01]  /*0220*/  @P1 LDG.E.EL.128 R8, desc[UR4][R22.64] ;  /* 0x0000000416081981 */ /* 0x0002e2000c2e1d00 */
[----:B-----5:R-:W-:-:S05]  /*0230*/  IMAD.WIDE R18, R5, 0x8, R18 ;  /* 0x0000000805127825 */ /* 0x020fca00078e0212 */
[----:B------:R4:W5:Y:S01]  /*0240*/  @P1 LDG.E.EL.128 R12, desc[UR4][R18.64] ;  /* 0x00000004120c1981 */ /* 0x000962000c2e1d00 */
[----:B-1----:R-:W-:Y:S01]  /*0250*/  LEA.HI R22, R17, R0, RZ, 0x9 ;  /* 0x0000000011167211 */ /* 0x002fe200078f48ff */
[----:B------:R-:W-:Y:S02]  /*0260*/  IMAD.SHL.U32 R23, R2, 0x4, RZ ;  /* 0x0000000402177824 */ /* 0x000fe400078e00ff */
[----:B------:R-:W-:Y:S01]  /*0270*/  IMAD.MOV.U32 R24, RZ, RZ, RZ ;  /* 0x000000ffff187224 */ /* 0x000fe200078e00ff */
[----:B------:R-:W-:Y:S02]  /*0280*/  LOP3.LUT R3, R3, 0xfffffff0, RZ, 0xc0, !PT ;  /* 0xfffffff003037812 */ /* 0x000fe400078ec0ff */
[----:B--2---:R-:W-:Y:S02]  /*0290*/  SEL R16, R7, RZ, P1 ;  /* 0x000000ff07107207 */ /* 0x004fe40000800000 */
[----:B------:R-:W-:Y:S02]  /*02a0*/  SEL R21, R6, RZ, P1 ;  /* 0x000000ff06157207 */ /* 0x000fe40000800000 */
[----:B------:R-:W-:-:S04]  /*02b0*/  SHF.R.U32.HI R7, RZ, 0x1e, R16 ;  /* 0x0000001eff077819 */ /* 0x000fc80000011610 */
[----:B------:R-:W-:Y:S02]  /*02c0*/  LOP3.LUT R6, R7, 0x2, RZ, 0xc0, !PT ;  /* 0x0000000207067812 */ /* 0x000fe400078ec0ff */
[----:B---3--:R-:W-:Y:S02]  /*02d0*/  SEL R20, R9, RZ, P1 ;  /* 0x000000ff09147207 */ /* 0x008fe40000800000 */
[----:B------:R-:W-:Y:S02]  /*02e0*/  IADD3 R21, P2, R6, R21, RZ ;  /* 0x0000001506157210 */ /* 0x000fe40007f5e0ff */
[----:B------:R-:W-:Y:S02]  /*02f0*/  SEL R7, R8, RZ, P1 ;  /* 0x000000ff08077207 */ /* 0x000fe40000800000 */
[----:B------:R-:W-:Y:S01]  /*0300*/  SHF.R.U32.HI R9, RZ, 0x1c, R20 ;  /* 0x0000001cff097819 */ /* 0x000fe20000011614 */
[----:B------:R-:W-:Y:S01]  /*0310*/  IMAD.X R8, RZ, RZ, R16, P2 ;  /* 0x000000ffff087224 */ /* 0x000fe200010e0610 */
[----:B------:R-:W-:-:S02]  /*0320*/  LEA R6, P2, R7, UR6, 0x2 ;  /* 0x0000000607067c11 */ /* 0x000fc4000f8410ff */
[----:B------:R-:W-:Y:S01]  /*0330*/  SEL R16, R10, RZ, P1 ;  /* 0x000000ff0a107207 */ /* 0x000fe20000800000 */
[----:B------:R-:W-:Y:S01]  /*0340*/  IMAD.SHL.U32 R10, R21, 0x8, RZ ;  /* 0x00000008150a7824 */ /* 0x000fe200078e00ff */
[----:B----4-:R-:W-:Y:S02]  /*0350*/  SEL R19, R11, RZ, P1 ;  /* 0x000000ff0b137207 */ /* 0x010fe40000800000 */
[----:B------:R-:W-:Y:S02]  /*0360*/  LOP3.LUT R9, R9, 0x8, RZ, 0xc0, !PT ;  /* 0x0000000809097812 */ /* 0x000fe400078ec0ff */
[----:B------:R-:W-:Y:S02]  /*0370*/  SHF.L.U64.HI R8, R21, 0x3, R8 ;  /* 0x0000000315087819 */ /* 0x000fe40000010208 */
[----:B------:R-:W-:Y:S02]  /*0380*/  LEA.HI.X R7, R7, UR7, R20, 0x2, P2 ;  /* 0x0000000707077c11 */ /* 0x000fe400090f1414 */
[----:B------:R-:W-:-:S02]  /*0390*/  LEA R21, P2, R16, UR6, 0x2 ;  /* 0x0000000610157c11 */ /* 0x000fc4000f8410ff */
[----:B-----5:R-:W-:Y:S02]  /*03a0*/  SEL R11, R12, RZ, P1 ;  /* 0x000000ff0c0b7207 */ /* 0x020fe40000800000 */
[----:B------:R-:W-:Y:S02]  /*03b0*/  SEL R12, R13, RZ, P1 ;  /* 0x000000ff0d0c7207 */ /* 0x000fe40000800000 */
[----:B------:R-:W-:Y:S02]  /*03c0*/  SHF.R.U32.HI R20, RZ, 0x1c, R19 ;  /* 0x0000001cff147819 */ /* 0x000fe40000011613 */
[----:B------:R-:W-:Y:S02]  /*03d0*/  SEL R15, R15, RZ, P1 ;  /* 0x000000ff0f0f7207 */ /* 0x000fe40000800000 */
[----:B------:R-:W-:Y:S02]  /*03e0*/  IADD3 R6, P4, P5, R10, R6, R9 ;  /* 0x000000060a067210 */ /* 0x000fe40007d9e009 */
[----:B------:R-:W-:-:S02]  /*03f0*/  LEA.HI.X R9, R16, UR7, R19, 0x2, P2 ;  /* 0x0000000710097c11 */ /* 0x000fc400090f1413 */
[C---:B------:R-:W-:Y:S01]  /*0400*/  LEA R19, P2, R11.reuse, UR6, 0x2 ;  /* 0x000000060b137c11 */ /* 0x040fe2000f8410ff */
[----:B------:R-:W1:Y:S01]  /*0410*/  LDC.64 R16, c[0x0][0x240] ;  /* 0x00009000ff107b82 */ /* 0x000e620000000a00 */
[----:B------:R-:W-:Y:S02]  /*0420*/  SEL R14, R14, RZ, P1 ;  /* 0x000000ff0e0e7207 */ /* 0x000fe40000800000 */
[----:B------:R-:W-:Y:S02]  /*0430*/  LOP3.LUT R20, R20, 0x8, RZ, 0xc0, !PT ;  /* 0x0000000814147812 */ /* 0x000fe400078ec0ff */
[--C-:B------:R-:W-:Y:S02]  /*0440*/  SHF.R.U32.HI R18, RZ, 0x1c, R12.reuse ;  /* 0x0000001cff127819 */ /* 0x100fe4000001160c */
[----:B------:R-:W-:Y:S02]  /*0450*/  SHF.R.U32.HI R13, RZ, 0x1c, R15 ;  /* 0x0000001cff0d7819 */ /* 0x000fe4000001160f */
[----:B------:R-:W-:-:S02]  /*0460*/  LEA.HI.X R11, R11, UR7, R12, 0x2, P2 ;  /* 0x000000070b0b7c11 */ /* 0x000fc400090f140c */
[----:B------:R-:W-:Y:S02]  /*0470*/  LEA R12, P6, R14, UR6, 0x2 ;  /* 0x000000060e0c7c11 */ /* 0x000fe4000f8c10ff */
[----:B------:R-:W-:Y:S02]  /*0480*/  IADD3 R20, P2, P3, R10, R21, R20 ;  /* 0x000000150a147210 */ /* 0x000fe40007b5e014 */
[----:B------:R-:W-:Y:S02]  /*0490*/  LOP3.LUT R18, R18, 0x8, RZ, 0xc0, !PT ;  /* 0x0000000812127812 */ /* 0x000fe400078ec0ff */
[----:B------:R-:W-:Y:S02]  /*04a0*/  LOP3.LUT R13, R13, 0x8, RZ, 0xc0, !PT ;  /* 0x000000080d0d7812 */ /* 0x000fe400078ec0ff */
[----:B------:R-:W-:Y:S02]  /*04b0*/  IADD3.X R7, R8, R7, RZ, P4, P5 ;  /* 0x0000000708077210 */ /* 0x000fe400027ea4ff */
[----:B------:R-:W-:-:S02]  /*04c0*/  IADD3 R18, P5, P4, R10, R19, R18 ;  /* 0x000000130a127210 */ /* 0x000fc40007cbe012 */
[----:B------:R-:W-:Y:S01]  /*04d0*/  IADD3.X R21, R8, R9, RZ, P2, P3 ;  /* 0x0000000908157210 */ /* 0x000fe200017e64ff */
[C---:B------:R-:W-:Y:S01]  /*04e0*/  IMAD.WIDE R6, R23.reuse, 0x4, R6 ;  /* 0x0000000417067825 */ /* 0x040fe200078e0206 */
[----:B------:R-:W-:Y:S01]  /*04f0*/  LEA.HI.X R15, R14, UR7, R15, 0x2, P6 ;  /* 0x000000070e0f7c11 */ /* 0x000fe2000b0f140f */
[----:B------:R-:W-:Y:S01]  /*0500*/  ULDC.64 UR6, c[0x0][0x248] ;  /* 0x0000920000067ab9 */ /* 0x000fe20000000a00 */
[----:B------:R-:W-:Y:S01]  /*0510*/  IADD3 R10, P2, P3, R10, R12, R13 ;  /* 0x0000000c0a0a7210 */ /* 0x000fe20007b5e00d */
[C---:B------:R-:W-:Y:S01]  /*0520*/  IMAD.WIDE R20, R23.reuse, 0x4, R20 ;  /* 0x0000000417147825 */ /* 0x040fe200078e0214 */
[----:B------:R-:W2:Y:S01]  /*0530*/  LDC.64 R12, c[0x0][0x238] ;  /* 0x00008e00ff0c7b82 */ /* 0x000ea20000000a00 */
[C---:B------:R-:W-:Y:S02]  /*0540*/  IADD3.X R19, R8.reuse, R11, RZ, P5, P4 ;  /* 0x0000000b08137210 */ /* 0x040fe40002fe84ff */
[----:B------:R-:W-:Y:S01]  /*0550*/  IADD3.X R11, R8, R15, RZ, P2, P3 ;  /* 0x0000000f080b7210 */ /* 0x000fe200017e64ff */
[----:B------:R-:W-:Y:S01]  /*0560*/  IMAD.MOV.U32 R8, RZ, RZ, RZ ;  /* 0x000000ffff087224 */ /* 0x000fe200078e00ff */
[----:B------:R-:W-:Y:S01]  /*0570*/  SHF.R.S32.HI R9, RZ, 0x9, R22 ;  /* 0x00000009ff097819 */ /* 0x000fe20000011416 */
[----:B------:R-:W-:-:S02]  /*0580*/  IMAD.WIDE R18, R23, 0x4, R18 ;  /* 0x0000000417127825 */ /* 0x000fc400078e0212 */
[----:B------:R-:W3:Y:S02]  /*0590*/  LDC.64 R14, c[0x0][0x210] ;  /* 0x00008400ff0e7b82 */ /* 0x000ee40000000a00 */
[----:B------:R-:W-:-:S04]  /*05a0*/  IMAD.WIDE R10, R23, 0x4, R10 ;  /* 0x00000004170a7825 */ /* 0x000fc800078e020a */
[----:B------:R-:W-:Y:S01]  /*05b0*/  IMAD.SHL.U32 R25, R9, 0x40, RZ ;  /* 0x0000004009197824 */ /* 0x000fe200078e00ff */
[----:B------:R-:W-:-:S03]  /*05c0*/  ISETP.GE.AND P3, PT, R0, 0x800, PT ;  /* 0x000008000000780c */ /* 0x000fc60003f66270 */
[----:B------:R-:W-:Y:S01]  /*05d0*/  IMAD.WIDE R18, R25, 0x4, R18 ;  /* 0x0000000419127825 */ /* 0x000fe200078e0212 */
[----:B------:R-:W-:-:S03]  /*05e0*/  LOP3.LUT R22, R22, 0xfffffe00, RZ, 0xc0, !PT ;  /* 0xfffffe0016167812 */ /* 0x000fc600078ec0ff */
[C---:B------:R-:W-:Y:S01]  /*05f0*/  IMAD.WIDE R6, R25.reuse, 0x4, R6 ;  /* 0x0000000419067825 */ /* 0x040fe200078e0206 */
[----:B------:R4:W5:Y:S03]  /*0600*/  @P1 LDG.E.EL R24, desc[UR4][R18.64] ;  /* 0x0000000412181981 */ /* 0x000966000c2e1900 */
[----:B------:R-:W-:-:S04]  /*0610*/  IMAD.WIDE R20, R25, 0x4, R20 ;  /* 0x0000000419147825 */ /* 0x000fc800078e0214 */
[----:B------:R-:W-:Y:S01]  /*0620*/  IMAD.WIDE R10, R25, 0x4, R10 ;  /* 0x00000004190a7825 */ /* 0x000fe200078e020a */
[----:B------:R-:W-:Y:S01]  /*0630*/  ISETP.GT.AND P2, PT, R2, 0xf, !P3 ;  /* 0x0000000f0200780c */ /* 0x000fe20005f44270 */
[----:B------:R1:W5:Y:S02]  /*0640*/  @P1 LDG.E.EL R8, desc[UR4][R6.64] ;  /* 0x0000000406081981 */ /* 0x000364000c2e1900 */
[----:B------:R-:W-:Y:S02]  /*0650*/  IMAD.SHL.U32 R25, R9, 0x100, RZ ;  /* 0x0000010009197824 */ /* 0x000fe400078e00ff */
[----:B------:R-:W-:Y:S02]  /*0660*/  IMAD.MOV.U32 R23, RZ, RZ, RZ ;  /* 0x000000ffff177224 */ /* 0x000fe400078e00ff */
[----:B------:R-:W-:Y:S01]  /*0670*/  IMAD.MOV.U32 R9, RZ, RZ, RZ ;  /* 0x000000ffff097224 */ /* 0x000fe200078e00ff */
[----:B------:R-:W-:Y:S01]  /*0680*/  IADD3 R27, R25, R0, -R22 ;  /* 0x00000000191b7210 */ /* 0x000fe20007ffe816 */
[----:B----4-:R-:W-:-:S02]  /*0690*/  IMAD.IADD R18, R0, 0x1, -R3 ;  /* 0x0000000100127824 */ /* 0x010fc400078e0a03 */
[----:B------:R-:W-:Y:S01]  /*06a0*/  IMAD.SHL.U32 R2, R2, 0x10, RZ ;  /* 0x0000001002027824 */ /* 0x000fe200078e00ff */
[----:B------:R-:W4:Y:S01]  /*06b0*/  @P1 LDG.E.EL R23, desc[UR4][R20.64] ;  /* 0x0000000414171981 */ /* 0x000f22000c2e1900 */
[----:B--2---:R-:W-:Y:S01]  /*06c0*/  IMAD.WIDE R12, R5, 0x4, R12 ;  /* 0x00000004050c7825 */ /* 0x004fe200078e020c */
[----:B------:R-:W-:-:S03]  /*06d0*/  SHF.R.S32.HI R3, RZ, 0x1f, R25 ;  /* 0x0000001fff037819 */ /* 0x000fc60000011419 */
[----:B-1----:R-:W-:Y:S01]  /*06e0*/  IMAD.WIDE R16, R4, 0x4, R16 ;  /* 0x0000000404107825 */ /* 0x002fe200078e0210 */
[----:B------:R-:W-:Y:S01]  /*06f0*/  CS2R R4, SRZ ;  /* 0x0000000000047805 */ /* 0x000fe2000001ff00 */
[----:B------:R1:W2:Y:S01]  /*0700*/  @P1 LDG.E.EL R9, desc[UR4][R10.64] ;  /* 0x000000040a091981 */ /* 0x0002a2000c2e1900 */
[----:B0-----:R-:W-:Y:S02]  /*0710*/  CS2R R6, SRZ ;  /* 0x0000000000067805 */ /* 0x001fe4000001ff00 */
[----:B------:R-:W-:Y:S01]  /*0720*/  IADD3 R25, P4, P5, R2, R18, R25 ;  /* 0x0000001202197210 */ /* 0x000fe20007d9e019 */
[----:B---3--:R-:W-:Y:S01]  /*0730*/  IMAD.WIDE R14, R27, 0x4, R14 ;  /* 0x000000041b0e7825 */ /* 0x008fe200078e020e */
[----:B------:R-:W-:Y:S01]  /*0740*/  SHF.R.S32.HI R2, RZ, 0x1f, R2 ;  /* 0x0000001fff027819 */ /* 0x000fe20000011402 */
[----:B------:R0:W3:Y:S04]  /*0750*/  @P1 LDG.E.EL.64 R4, desc[UR4][R12.64] ;  /* 0x000000040c041981 */ /* 0x0000e8000c2e1b00 */
[----:B------:R0:W3:Y:S01]  /*0760*/  @P1 LDG.E.64 R6, desc[UR4][R14.64] ;  /* 0x000000040e061981 */ /* 0x0000e2000c1e1b00 */
[----:B-1----:R-:W-:-:S02]  /*0770*/  SHF.R.S32.HI R10, RZ, 0x1f, R18 ;  /* 0x0000001fff0a7819 */ /* 0x002fc40000011412 */
[----:B------:R-:W-:Y:S02]  /*0780*/  CS2R R18, SRZ ;  /* 0x0000000000127805 */ /* 0x000fe4000001ff00 */
[----:B------:R-:W-:Y:S02]  /*0790*/  IADD3.X R2, R2, R10, R3, P4, P5 ;  /* 0x0000000a02027210 */ /* 0x000fe400027ea403 */
[C---:B------:R-:W-:Y:S02]  /*07a0*/  LEA R20, P4, R25.reuse, UR6, 0x2 ;  /* 0x0000000619147c11 */ /* 0x040fe4000f8810ff */
[----:B------:R-:W3:Y:S01]  /*07b0*/  @P1 LDG.E.EL R18, desc[UR4][R16.64] ;  /* 0x0000000410121981 */ /* 0x000ee2000c2e1900 */
[----:B------:R-:W1:Y:S01]  /*07c0*/  LDC.64 R10, c[0x0][0x250] ;  /* 0x00009400ff0a7b82 */ /* 0x000e620000000a00 */
[----:B------:R-:W-:Y:S02]  /*07d0*/  LEA.HI.X R21, R25, UR7, R2, 0x2, P4 ;  /* 0x0000000719157c11 */ /* 0x000fe4000a0f1402 */
[----:B------:R-:W3:Y:S01]  /*07e0*/  @P1 LDG.E.EL R19, desc[UR4][R16.64] ;  /* 0x0000000410131981 */ /* 0x000ee2000c2e1900 */
[----:B------:R-:W-:-:S06]  /*07f0*/  CS2R R2, SRZ ;  /* 0x0000000000027805 */ /* 0x000fcc000001ff00 */
[----:B------:R-:W3:Y:S01]  /*0800*/  @P2 LDG.E.64 R2, desc[UR4][R20.64+-0x400] ;  /* 0xfffc000414022981 */ /* 0x000ee2000c1e1b00 */
[----:B-1----:R-:W-:Y:S01]  /*0810*/  IMAD.WIDE R10, R0, 0x4, R10 ;  /* 0x00000004000a7825 */ /* 0x002fe200078e020a */
[----:B-----5:R-:W-:Y:S02]  /*0820*/  SEL R24, R24, RZ, P1 ;  /* 0x000000ff18187207 */ /* 0x020fe40000800000 */
[----:B0-----:R-:W-:-:S05]  /*0830*/  SEL R13, R8, RZ, P1 ;  /* 0x000000ff080d7207 */ /* 0x001fca0000800000 */
[----:B------:R-:W-:Y:S01]  /*0840*/  FADD R24, -R13, R24 ;  /* 0x000000180d187221 */ /* 0x000fe20000000100 */
[----:B----4-:R-:W-:Y:S02]  /*0850*/  SEL R8, R23, RZ, P1 ;  /* 0x000000ff17087207 */ /* 0x010fe40000800000 */
[----:B--2---:R-:W-:Y:S02]  /*0860*/  SEL R9, R9, RZ, P1 ;  /* 0x000000ff09097207 */ /* 0x004fe40000800000 */
[----:B---3--:R-:W-:-:S03]  /*0870*/  SEL R4, R4, RZ, P1 ;  /* 0x000000ff04047207 */ /* 0x008fc60000800000 */
[----:B------:R-:W-:Y:S01]  /*0880*/  FADD R15, -R8, R9 ;  /* 0x00000009080f7221 */ /* 0x000fe20000000100 */
[----:B------:R-:W-:Y:S02]  /*0890*/  SEL R5, R5, RZ, P1 ;  /* 0x000000ff05057207 */ /* 0x000fe40000800000 */
[----:B------:R-:W-:Y:S01]  /*08a0*/  SEL R9, R6, RZ, P1 ;  /* 0x000000ff06097207 */ /* 0x000fe20000800000 */
[----:B------:R-:W-:Y:S01]  /*08b0*/  FFMA R4, R24, R4, R13 ;  /* 0x0000000418047223 */ /* 0x000fe2000000000d */
[----:B------:R-:W-:Y:S01]  /*08c0*/  SEL R6, R7, RZ, P1 ;  /* 0x000000ff07067207 */ /* 0x000fe20000800000 */
[----:B------:R-:W-:Y:S02]  /*08d0*/  FFMA R5, R15, R5, R8 ;  /* 0x000000050f057223 */ /* 0x000fe40000000008 */
[----:B------:R-:W-:Y:S02]  /*08e0*/  FADD R4, -R9, R4 ;  /* 0x0000000409047221 */ /* 0x000fe40000000100 */
[----:B------:R-:W-:Y:S01]  /*08f0*/  FADD R5, -R6, R5 ;  /* 0x0000000506057221 */ /* 0x000fe20000000100 */
[----:B------:R-:W-:-:S02]  /*0900*/  SEL R18, R18, RZ, P1 ;  /* 0x000000ff12127207 */ /* 0x000fc40000800000 */
[----:B------:R-:W-:-:S03]  /*0910*/  SEL R19, R19, RZ, P1 ;  /* 0x000000ff13137207 */ /* 0x000fc60000800000 */
[----:B------:R-:W-:Y:S02]  /*0920*/  FFMA R18, R4, R18, R9 ;  /* 0x0000001204127223 */ /* 0x000fe40000000009 */
[----:B------:R-:W-:Y:S01]  /*0930*/  FFMA R19, R5, R19, R6 ;  /* 0x0000001305137223 */ /* 0x000fe20000000006 */
[----:B------:R-:W-:Y:S02]  /*0940*/  @P0 SEL R18, R2, RZ, P2 ;  /* 0x000000ff02120207 */ /* 0x000fe40001000000 */
[----:B------:R-:W-:Y:S01]  /*0950*/  @P0 SEL R19, R3, RZ, P2 ;  /* 0x000000ff03130207 */ /* 0x000fe20001000000 */
[----:B------:R-:W-:Y:S06]  /*0960*/  @P3 EXIT ;  /* 0x000000000000394d */ /* 0x000fec0003800000 */
[----:B------:R-:W-:Y:S01]  /*0970*/  STG.E.64 desc[UR4][R10.64], R18 ;  /* 0x000000120a007986 */ /* 0x000fe2000c101b04 */
[----:B------:R-:W-:Y:S05]  /*0980*/  EXIT ;  /* 0x000000000000794d */ /* 0x000fea0003800000 */
.L_x_0:
[----:B------:R-:W-:-:S00]  /*0990*/  BRA `(.L_x_0) ;  /* 0xfffffffc00fc7947 */ /* 0x000fc0000383ffff */
[----:B------:R-:W-:-:S00]  /*09a0*/  NOP ;  /* 0x0000000000007918 */ /* 0x000fc00000000000 */
        /* <DEDUP_REMOVED lines=13> */
.L_x_1:


//--------------------- .nv.constant0.triton_poi_fused_cat_18 --------------------------
	.section	.nv.constant0.triton_poi_fused_cat_18,"a",@progbits
	.sectionflags	@""
	.align	4
.nv.constant0.triton_poi_fused_cat_18:
	.zero		604
